	.headerflags	@"EF_CUDA_TEXMODE_UNIFIED EF_CUDA_64BIT_ADDRESS EF_CUDA_ACCELERATORS EF_CUDA_SM90 EF_CUDA_VIRTUAL_SM(EF_CUDA_SM90)"
	.elftype	@"ET_EXEC"


//--------------------- .nv.info                  --------------------------
	.section	.nv.info,"",@"SHT_CUDA_INFO"
	.align	4


	//----- nvinfo : EIATTR_REGCOUNT
	.align		4
        /*0000*/ 	.byte	0x04, 0x2f
        /*0002*/ 	.short	(.L_3 - .L_2)
	.align		4
.L_2:
        /*0004*/ 	.word	index@(triton_poi_fused__native_batch_norm_legit_no_training_add_mul_4)
        /*0008*/ 	.word	0x00000012


	//----- nvinfo : EIATTR_MIN_STACK_SIZE
	.align		4
.L_3:
        /*000c*/ 	.byte	0x04, 0x12
        /*000e*/ 	.short	(.L_5 - .L_4)
	.align		4
.L_4:
        /*0010*/ 	.word	index@(triton_poi_fused__native_batch_norm_legit_no_training_add_mul_4)
        /*0014*/ 	.word	0x00000000


	//----- nvinfo : EIATTR_FRAME_SIZE
	.align		4
.L_5:
        /*0018*/ 	.byte	0x04, 0x11
        /*001a*/ 	.short	(.L_7 - .L_6)
	.align		4
.L_6:
        /*001c*/ 	.word	index@(triton_poi_fused__native_batch_norm_legit_no_training_add_mul_4)
        /*0020*/ 	.word	0x00000000


	//----- nvinfo : EIATTR_MIN_STACK_SIZE
	.align		4
.L_7:
        /*0024*/ 	.byte	0x04, 0x12
        /*0026*/ 	.short	(.L_9 - .L_8)
	.align		4
.L_8:
        /*0028*/ 	.word	index@(triton_poi_fused__native_batch_norm_legit_no_training_add_mul_4)
        /*002c*/ 	.word	0x00000000
.L_9:


//--------------------- .nv.info.triton_poi_fused__native_batch_norm_legit_no_training_add_mul_4 --------------------------
	.section	.nv.info.triton_poi_fused__native_batch_norm_legit_no_training_add_mul_4,"",@"SHT_CUDA_INFO"
	.sectionflags	@""
	.align	4


	//----- nvinfo : EIATTR_CUDA_API_VERSION
	.align		4
        /*0000*/ 	.byte	0x04, 0x37
        /*0002*/ 	.short	(.L_11 - .L_10)
.L_10:
        /*0004*/ 	.word	0x0000007c


	//----- nvinfo : EIATTR_KPARAM_INFO
	.align		4
.L_11:
        /*0008*/ 	.byte	0x04, 0x17
        /*000a*/ 	.short	(.L_13 - .L_12)
.L_12:
        /*000c*/ 	.word	0x00000000
        /*0010*/ 	.short	0x0006
        /*0012*/ 	.short	0x0030
        /*0014*/ 	.byte	0x00, 0xf0, 0x11, 0x00


	//----- nvinfo : EIATTR_KPARAM_INFO
	.align		4
.L_13:
        /*0018*/ 	.byte	0x04, 0x17
        /*001a*/ 	.short	(.L_15 - .L_14)
.L_14:
        /*001c*/ 	.word	0x00000000
        /*0020*/ 	.short	0x0005
        /*0022*/ 	.short	0x0028
        /*0024*/ 	.byte	0x00, 0xf4, 0x21, 0x00


	//----- nvinfo : EIATTR_KPARAM_INFO
	.align		4
.L_15:
        /*0028*/ 	.byte	0x04, 0x17
        /*002a*/ 	.short	(.L_17 - .L_16)
.L_16:
        /*002c*/ 	.word	0x00000000
        /*0030*/ 	.short	0x0004
        /*0032*/ 	.short	0x0020
        /*0034*/ 	.byte	0x00, 0xf4, 0x21, 0x00


	//----- nvinfo : EIATTR_KPARAM_INFO
	.align		4
.L_17:
        /*0038*/ 	.byte	0x04, 0x17
        /*003a*/ 	.short	(.L_19 - .L_18)
.L_18:
        /*003c*/ 	.word	0x00000000
        /*0040*/ 	.short	0x0003
        /*0042*/ 	.short	0x0018
        /*0044*/ 	.byte	0x00, 0xf4, 0x21, 0x00


	//----- nvinfo : EIATTR_KPARAM_INFO
	.align		4
.L_19:
        /*0048*/ 	.byte	0x04, 0x17
        /*004a*/ 	.short	(.L_21 - .L_20)
.L_20:
        /*004c*/ 	.word	0x00000000
        /*0050*/ 	.short	0x0002
        /*0052*/ 	.short	0x0010
        /*0054*/ 	.byte	0x00, 0xf4, 0x21, 0x00


	//----- nvinfo : EIATTR_KPARAM_INFO
	.align		4
.L_21:
        /*0058*/ 	.byte	0x04, 0x17
        /*005a*/ 	.short	(.L_23 - .L_22)
.L_22:
        /*005c*/ 	.word	0x00000000
        /*0060*/ 	.short	0x0001
        /*0062*/ 	.short	0x0008
        /*0064*/ 	.byte	0x00, 0xf4, 0x21, 0x00


	//----- nvinfo : EIATTR_KPARAM_INFO
	.align		4
.L_23:
        /*0068*/ 	.byte	0x04, 0x17
        /*006a*/ 	.short	(.L_25 - .L_24)
.L_24:
        /*006c*/ 	.word	0x00000000
        /*0070*/ 	.short	0x0000
        /*0072*/ 	.short	0x0000
        /*0074*/ 	.byte	0x00, 0xf4, 0x21, 0x00


	//----- nvinfo : EIATTR_SPARSE_MMA_MASK
	.align		4
.L_25:
        /*0078*/ 	.byte	0x03, 0x50
        /*007a*/ 	.short	0x0000


	//----- nvinfo : EIATTR_MAXREG_COUNT
	.align		4
        /*007c*/ 	.byte	0x03, 0x1b
        /*007e*/ 	.short	0x00ff


	//----- nvinfo : EIATTR_EXIT_INSTR_OFFSETS
	.align		4
        /*0080*/ 	.byte	0x04, 0x1c
        /*0082*/ 	.short	(.L_27 - .L_26)


	//   ....[0]....
.L_26:
        /*0084*/ 	.word	0x00000320


	//----- nvinfo : EIATTR_REQNTID
	.align		4
.L_27:
        /*0088*/ 	.byte	0x04, 0x10
        /*008a*/ 	.short	(.L_29 - .L_28)
.L_28:
        /*008c*/ 	.word	0x00000080
        /*0090*/ 	.word	0x00000001
        /*0094*/ 	.word	0x00000001


	//----- nvinfo : EIATTR_CBANK_PARAM_SIZE
	.align		4
.L_29:
        /*0098*/ 	.byte	0x03, 0x19
        /*009a*/ 	.short	0x0034


	//----- nvinfo : EIATTR_PARAM_CBANK
	.align		4
        /*009c*/ 	.byte	0x04, 0x0a
        /*009e*/ 	.short	(.L_31 - .L_30)
	.align		4
.L_30:
        /*00a0*/ 	.word	index@(.nv.constant0.triton_poi_fused__native_batch_norm_legit_no_training_add_mul_4)
        /*00a4*/ 	.short	0x0210
        /*00a6*/ 	.short	0x0034


	//----- nvinfo : EIATTR_SW_WAR
	.align		4
.L_31:
        /*00a8*/ 	.byte	0x04, 0x36
        /*00aa*/ 	.short	(.L_33 - .L_32)
.L_32:
        /*00ac*/ 	.word	0x00000008
.L_33:


//--------------------- .nv.callgraph             --------------------------
	.section	.nv.callgraph,"",@"SHT_CUDA_CALLGRAPH"
	.align	4
	.sectionentsize	8
	.align		4
        /*0000*/ 	.word	0x00000000
	.align		4
        /*0004*/ 	.word	0xffffffff
	.align		4
        /*0008*/ 	.word	0x00000000
	.align		4
        /*000c*/ 	.word	0xfffffffe
	.align		4
        /*0010*/ 	.word	0x00000000
	.align		4
        /*0014*/ 	.word	0xfffffffd
	.align		4
        /*0018*/ 	.word	0x00000000
	.align		4
        /*001c*/ 	.word	0xfffffffc


//--------------------- .nv.constant4             --------------------------
	.section	.nv.constant4,"a",@progbits
	.align	8
	.align		8
.nv.constant4:
        /*0000*/ 	.dword	_$_str
	.align		8
        /*0008*/ 	.dword	_$_str_$_2


//--------------------- .text.triton_poi_fused__native_batch_norm_legit_no_training_add_mul_4 --------------------------
	.section	.text.triton_poi_fused__native_batch_norm_legit_no_training_add_mul_4,"ax",@progbits
	.align	128
        .global         triton_poi_fused__native_batch_norm_legit_no_training_add_mul_4
        .type           triton_poi_fused__native_batch_norm_legit_no_training_add_mul_4,@function
        .size           triton_poi_fused__native_batch_norm_legit_no_training_add_mul_4,(.L_x_1 - triton_poi_fused__native_batch_norm_legit_no_training_add_mul_4)
        .other          triton_poi_fused__native_batch_norm_legit_no_training_add_mul_4,@"STO_CUDA_ENTRY STV_DEFAULT"
triton_poi_fused__native_batch_norm_legit_no_training_add_mul_4:
.text.triton_poi_fused__native_batch_norm_legit_no_training_add_mul_4:
[----:B------:R-:W-:Y:S01]  /*0000*/  LDC R1, c[0x0][0x28] ;  /* 0x00000a00ff017b82 */ /* 0x000fe20000000800 */
[----:B------:R-:W1:Y:S07]  /*0010*/  S2R R0, SR_TID.X ;  /* 0x0000000000007919 */ /* 0x000e6e0000002100 */
[----:B------:R-:W2:Y:S01]  /*0020*/  LDC.64 R8, c[0x0][0x228] ;  /* 0x00008a00ff087b82 */ /* 0x000ea20000000a00 */
[----:B------:R-:W-:Y:S01]  /*0030*/  ULDC.64 UR4, c[0x0][0x208] ;  /* 0x0000820000047ab9 */ /* 0x000fe20000000a00 */
[----:B------:R-:W3:Y:S06]  /*0040*/  S2R R5, SR_CTAID.X ;  /* 0x0000000000057919 */ /* 0x000eec0000002500 */
[----:B------:R-:W4:Y:S08]  /*0050*/  LDC.64 R6, c[0x0][0x210] ;  /* 0x00008400ff067b82 */ /* 0x000f300000000a00 */
[----:B------:R-:W5:Y:S01]  /*0060*/  LDC.64 R10, c[0x0][0x230] ;  /* 0x00008c00ff0a7b82 */ /* 0x000f620000000a00 */
[----:B-1----:R-:W-:-:S02]  /*0070*/  SHF.L.U32 R0, R0, 0x1, RZ ;  /* 0x0000000100007819 */ /* 0x002fc400000006ff */
[----:B---3--:R-:W-:Y:S02]  /*0080*/  SHF.R.S32.HI R3, RZ, 0x17, R5 ;  /* 0x00000017ff037819 */ /* 0x008fe40000011405 */
[----:B------:R-:W-:Y:S02]  /*0090*/  LOP3.LUT R0, R0, 0xfe, RZ, 0xc0, !PT ;  /* 0x000000fe00007812 */ /* 0x000fe400078ec0ff */
[----:B------:R-:W-:Y:S02]  /*00a0*/  SGXT R3, R3, 0x1 ;  /* 0x000000010303781a */ /* 0x000fe40000000200 */
[----:B------:R-:W-:Y:S02]  /*00b0*/  LEA R0, R5, R0, 0x8 ;  /* 0x0000000005007211 */ /* 0x000fe400078e40ff */
[----:B------:R-:W1:Y:S02]  /*00c0*/  LDC.64 R4, c[0x0][0x220] ;  /* 0x00008800ff047b82 */ /* 0x000e640000000a00 */
[----:B------:R-:W-:-:S04]  /*00d0*/  LEA.HI R3, R3, R0, RZ, 0x4 ;  /* 0x0000000003037211 */ /* 0x000fc800078f20ff */
[----:B------:R-:W-:-:S04]  /*00e0*/  SHF.R.S32.HI R13, RZ, 0x4, R3 ;  /* 0x00000004ff0d7819 */ /* 0x000fc80000011403 */
[----:B------:R-:W-:-:S04]  /*00f0*/  LEA.HI R2, R13, R13, RZ, 0x2 ;  /* 0x0000000d0d027211 */ /* 0x000fc800078f10ff */
[----:B------:R-:W-:-:S04]  /*0100*/  LOP3.LUT R2, R2, 0xfffffffc, RZ, 0xc0, !PT ;  /* 0xfffffffc02027812 */ /* 0x000fc800078ec0ff */
[----:B------:R-:W-:Y:S02]  /*0110*/  IADD3 R15, R13, -R2, RZ ;  /* 0x800000020d0f7210 */ /* 0x000fe40007ffe0ff */
[----:B------:R-:W3:Y:S03]  /*0120*/  LDC.64 R2, c[0x0][0x218] ;  /* 0x00008600ff027b82 */ /* 0x000ee60000000a00 */
[----:B--2---:R-:W-:-:S05]  /*0130*/  IMAD.WIDE R8, R15, 0x4, R8 ;  /* 0x000000040f087825 */ /* 0x004fca00078e0208 */
[----:B------:R-:W2:Y:S01]  /*0140*/  LDG.E.EL R14, desc[UR4][R8.64] ;  /* 0x00000004080e7981 */ /* 0x000ea2000c2e1900 */
[----:B-1----:R-:W-:-:S04]  /*0150*/  IMAD.WIDE R4, R15, 0x4, R4 ;  /* 0x000000040f047825 */ /* 0x002fc800078e0204 */
[C---:B----4-:R-:W-:Y:S01]  /*0160*/  IMAD.WIDE R6, R13.reuse, 0x4, R6 ;  /* 0x000000040d067825 */ /* 0x050fe200078e0206 */
[----:B------:R1:W4:Y:S03]  /*0170*/  LDG.E.EL R12, desc[UR4][R4.64] ;  /* 0x00000004040c7981 */ /* 0x000326000c2e1900 */
[C---:B---3--:R-:W-:Y:S02]  /*0180*/  IMAD.WIDE R2, R0.reuse, 0x4, R2 ;  /* 0x0000000400027825 */ /* 0x048fe400078e0202 */
[----:B------:R3:W4:Y:S01]  /*0190*/  LDG.E.EL R6, desc[UR4][R6.64] ;  /* 0x0000000406067981 */ /* 0x000722000c2e1900 */
[----:B-1----:R-:W1:Y:S01]  /*01a0*/  LDC.64 R4, c[0x0][0x238] ;  /* 0x00008e00ff047b82 */ /* 0x002e620000000a00 */
[----:B-----5:R-:W-:Y:S02]  /*01b0*/  IMAD.WIDE R8, R13, 0x4, R10 ;  /* 0x000000040d087825 */ /* 0x020fe400078e020a */
[----:B------:R-:W4:Y:S04]  /*01c0*/  LDG.E.64 R2, desc[UR4][R2.64] ;  /* 0x0000000402027981 */ /* 0x000f28000c1e1b00 */
[----:B------:R5:W5:Y:S01]  /*01d0*/  LDG.E.EL R8, desc[UR4][R8.64] ;  /* 0x0000000408087981 */ /* 0x000b62000c2e1900 */
[----:B---3--:R-:W-:Y:S01]  /*01e0*/  HFMA2.MMA R7, -RZ, RZ, 1.625, 0 ;  /* 0x3e800000ff077435 */ /* 0x008fe200000001ff */
[----:B-1----:R-:W-:-:S04]  /*01f0*/  IMAD.WIDE R4, R0, 0x4, R4 ;  /* 0x0000000400047825 */ /* 0x002fc800078e0204 */
[----:B--2---:R-:W-:-:S04]  /*0200*/  FADD R14, R14, 9.9999997473787516356e-05 ;  /* 0x38d1b7170e0e7421 */ /* 0x004fc80000000000 */
[----:B------:R-:W1:Y:S02]  /*0210*/  MUFU.SQRT R10, R14 ;  /* 0x0000000e000a7308 */ /* 0x000e640000002000 */
[C---:B-1----:R-:W-:Y:S02]  /*0220*/  FSETP.GT.AND P0, PT, R10.reuse, 8.50705917302346158658e+37, PT ;  /* 0x7e8000000a00780b */ /* 0x042fe40003f04000 */
[----:B------:R-:W-:-:S11]  /*0230*/  FSETP.GEU.AND P1, PT, R10, 1.175494350822287508e-38, PT ;  /* 0x008000000a00780b */ /* 0x000fd60003f2e000 */
[----:B------:R-:W-:-:S04]  /*0240*/  @P0 FMUL R10, R10, 0.25 ;  /* 0x3e8000000a0a0820 */ /* 0x000fc80000400000 */
[----:B------:R-:W-:-:S06]  /*0250*/  @!P1 FMUL R10, R10, 16777216 ;  /* 0x4b8000000a0a9820 */ /* 0x000fcc0000400000 */
[----:B------:R-:W5:Y:S01]  /*0260*/  MUFU.RCP R10, R10 ;  /* 0x0000000a000a7308 */ /* 0x000f620000001000 */
[----:B------:R-:W-:Y:S01]  /*0270*/  FSEL R7, R7, 1, P0 ;  /* 0x3f80000007077808 */ /* 0x000fe20000000000 */
[----:B----4-:R-:W-:-:S04]  /*0280*/  FADD R2, R2, -R12 ;  /* 0x8000000c02027221 */ /* 0x010fc80000000000 */
[----:B------:R-:W-:Y:S01]  /*0290*/  @!P1 FMUL R7, R7, 16777216 ;  /* 0x4b80000007079820 */ /* 0x000fe20000400000 */
[----:B------:R-:W-:-:S03]  /*02a0*/  FADD R3, R3, -R12 ;  /* 0x8000000c03037221 */ /* 0x000fc60000000000 */
[----:B-----5:R-:W-:Y:S01]  /*02b0*/  FMUL R9, R10, R7 ;  /* 0x000000070a097220 */ /* 0x020fe20000400000 */
[----:B------:R-:W-:-:S03]  /*02c0*/  FADD R7, R6, 1 ;  /* 0x3f80000006077421 */ /* 0x000fc60000000000 */
[-C--:B------:R-:W-:Y:S01]  /*02d0*/  FMUL R2, R2, R9.reuse ;  /* 0x0000000902027220 */ /* 0x080fe20000400000 */
[----:B------:R-:W-:-:S03]  /*02e0*/  FMUL R3, R3, R9 ;  /* 0x0000000903037220 */ /* 0x000fc60000400000 */
[C-C-:B------:R-:W-:Y:S01]  /*02f0*/  FFMA R2, R7.reuse, R2, R8.reuse ;  /* 0x0000000207027223 */ /* 0x140fe20000000008 */
[----:B------:R-:W-:-:S05]  /*0300*/  FFMA R3, R7, R3, R8 ;  /* 0x0000000307037223 */ /* 0x000fca0000000008 */
[----:B------:R-:W-:Y:S01]  /*0310*/  STG.E.64 desc[UR4][R4.64], R2 ;  /* 0x0000000204007986 */ /* 0x000fe2000c101b04 */
[----:B------:R-:W-:Y:S05]  /*0320*/  EXIT ;  /* 0x000000000000794d */ /* 0x000fea0003800000 */
.L_x_0:
[----:B------:R-:W-:-:S00]  /*0330*/  BRA `(.L_x_0) ;  /* 0xfffffffc00fc7947 */ /* 0x000fc0000383ffff */
[----:B------:R-:W-:-:S00]  /*0340*/  NOP ;  /* 0x0000000000007918 */ /* 0x000fc00000000000 */
        /* <DEDUP_REMOVED lines=11> */
.L_x_1:


//--------------------- .nv.global.init           --------------------------
	.section	.nv.global.init,"aw",@progbits
.nv.global.init:
	.type		_$_str,@object
	.size		_$_str,(_$_str_$_2 - _$_str)
_$_str:
        /*0000*/ 	.byte	0x5f, 0x5f, 0x43, 0x55, 0x44, 0x41, 0x5f, 0x46, 0x54, 0x5a, 0x00
	.type		_$_str_$_2,@object
	.size		_$_str_$_2,(.L_1 - _$_str_$_2)
_$_str_$_2:
        /*000b*/ 	.byte	0x5f, 0x5f, 0x43, 0x55, 0x44, 0x41, 0x5f, 0x50, 0x52, 0x45, 0x43, 0x5f, 0x53, 0x51, 0x52, 0x54
        /*001b*/ 	.byte	0x00
.L_1:


//--------------------- .nv.constant0.triton_poi_fused__native_batch_norm_legit_no_training_add_mul_4 --------------------------
	.section	.nv.constant0.triton_poi_fused__native_batch_norm_legit_no_training_add_mul_4,"a",@progbits
	.sectionflags	@""
	.align	4
.nv.constant0.triton_poi_fused__native_batch_norm_legit_no_training_add_mul_4:
	.zero		580
